	.headerflags	@"EF_CUDA_TEXMODE_UNIFIED EF_CUDA_64BIT_ADDRESS EF_CUDA_ACCELERATORS EF_CUDA_SM90 EF_CUDA_VIRTUAL_SM(EF_CUDA_SM90)"
	.elftype	@"ET_EXEC"


//--------------------- .nv.info                  --------------------------
	.section	.nv.info,"",@"SHT_CUDA_INFO"
	.align	4


	//----- nvinfo : EIATTR_REGCOUNT
	.align		4
        /*0000*/ 	.byte	0x04, 0x2f
        /*0002*/ 	.short	(.L_3 - .L_2)
	.align		4
.L_2:
        /*0004*/ 	.word	index@(triton_poi_fused_cat_70)
        /*0008*/ 	.word	0x0000001a


	//----- nvinfo : EIATTR_MIN_STACK_SIZE
	.align		4
.L_3:
        /*000c*/ 	.byte	0x04, 0x12
        /*000e*/ 	.short	(.L_5 - .L_4)
	.align		4
.L_4:
        /*0010*/ 	.word	index@(triton_poi_fused_cat_70)
        /*0014*/ 	.word	0x00000000


	//----- nvinfo : EIATTR_FRAME_SIZE
	.align		4
.L_5:
        /*0018*/ 	.byte	0x04, 0x11
        /*001a*/ 	.short	(.L_7 - .L_6)
	.align		4
.L_6:
        /*001c*/ 	.word	index@(triton_poi_fused_cat_70)
        /*0020*/ 	.word	0x00000000


	//----- nvinfo : EIATTR_MIN_STACK_SIZE
	.align		4
.L_7:
        /*0024*/ 	.byte	0x04, 0x12
        /*0026*/ 	.short	(.L_9 - .L_8)
	.align		4
.L_8:
        /*0028*/ 	.word	index@(triton_poi_fused_cat_70)
        /*002c*/ 	.word	0x00000000
.L_9:


//--------------------- .nv.info.triton_poi_fused_cat_70 --------------------------
	.section	.nv.info.triton_poi_fused_cat_70,"",@"SHT_CUDA_INFO"
	.sectionflags	@""
	.align	4


	//----- nvinfo : EIATTR_CUDA_API_VERSION
	.align		4
        /*0000*/ 	.byte	0x04, 0x37
        /*0002*/ 	.short	(.L_11 - .L_10)
.L_10:
        /*0004*/ 	.word	0x0000007c


	//----- nvinfo : EIATTR_KPARAM_INFO
	.align		4
.L_11:
        /*0008*/ 	.byte	0x04, 0x17
        /*000a*/ 	.short	(.L_13 - .L_12)
.L_12:
        /*000c*/ 	.word	0x00000000
        /*0010*/ 	.short	0x0007
        /*0012*/ 	.short	0x0038
        /*0014*/ 	.byte	0x00, 0xf0, 0x11, 0x00


	//----- nvinfo : EIATTR_KPARAM_INFO
	.align		4
.L_13:
        /*0018*/ 	.byte	0x04, 0x17
        /*001a*/ 	.short	(.L_15 - .L_14)
.L_14:
        /*001c*/ 	.word	0x00000000
        /*0020*/ 	.short	0x0006
        /*0022*/ 	.short	0x0030
        /*0024*/ 	.byte	0x00, 0xf4, 0x21, 0x00


	//----- nvinfo : EIATTR_KPARAM_INFO
	.align		4
.L_15:
        /*0028*/ 	.byte	0x04, 0x17
        /*002a*/ 	.short	(.L_17 - .L_16)
.L_16:
        /*002c*/ 	.word	0x00000000
        /*0030*/ 	.short	0x0005
        /*0032*/ 	.short	0x0028
        /*0034*/ 	.byte	0x00, 0xf4, 0x21, 0x00


	//----- nvinfo : EIATTR_KPARAM_INFO
	.align		4
.L_17:
        /*0038*/ 	.byte	0x04, 0x17
        /*003a*/ 	.short	(.L_19 - .L_18)
.L_18:
        /*003c*/ 	.word	0x00000000
        /*0040*/ 	.short	0x0004
        /*0042*/ 	.short	0x0020
        /*0044*/ 	.byte	0x00, 0xf4, 0x21, 0x00


	//----- nvinfo : EIATTR_KPARAM_INFO
	.align		4
.L_19:
        /*0048*/ 	.byte	0x04, 0x17
        /*004a*/ 	.short	(.L_21 - .L_20)
.L_20:
        /*004c*/ 	.word	0x00000000
        /*0050*/ 	.short	0x0003
        /*0052*/ 	.short	0x0018
        /*0054*/ 	.byte	0x00, 0xf4, 0x21, 0x00


	//----- nvinfo : EIATTR_KPARAM_INFO
	.align		4
.L_21:
        /*0058*/ 	.byte	0x04, 0x17
        /*005a*/ 	.short	(.L_23 - .L_22)
.L_22:
        /*005c*/ 	.word	0x00000000
        /*0060*/ 	.short	0x0002
        /*0062*/ 	.short	0x0010
        /*0064*/ 	.byte	0x00, 0xf4, 0x21, 0x00


	//----- nvinfo : EIATTR_KPARAM_INFO
	.align		4
.L_23:
        /*0068*/ 	.byte	0x04, 0x17
        /*006a*/ 	.short	(.L_25 - .L_24)
.L_24:
        /*006c*/ 	.word	0x00000000
        /*0070*/ 	.short	0x0001
        /*0072*/ 	.short	0x0008
        /*0074*/ 	.byte	0x00, 0xf4, 0x21, 0x00


	//----- nvinfo : EIATTR_KPARAM_INFO
	.align		4
.L_25:
        /*0078*/ 	.byte	0x04, 0x17
        /*007a*/ 	.short	(.L_27 - .L_26)
.L_26:
        /*007c*/ 	.word	0x00000000
        /*0080*/ 	.short	0x0000
        /*0082*/ 	.short	0x0000
        /*0084*/ 	.byte	0x00, 0xf4, 0x21, 0x00


	//----- nvinfo : EIATTR_SPARSE_MMA_MASK
	.align		4
.L_27:
        /*0088*/ 	.byte	0x03, 0x50
        /*008a*/ 	.short	0x0000


	//----- nvinfo : EIATTR_MAXREG_COUNT
	.align		4
        /*008c*/ 	.byte	0x03, 0x1b
        /*008e*/ 	.short	0x00ff


	//----- nvinfo : EIATTR_EXIT_INSTR_OFFSETS
	.align		4
        /*0090*/ 	.byte	0x04, 0x1c
        /*0092*/ 	.short	(.L_29 - .L_28)


	//   ....[0]....
.L_28:
        /*0094*/ 	.word	0x00000560


	//   ....[1]....
        /*0098*/ 	.word	0x00000580


	//----- nvinfo : EIATTR_REQNTID
	.align		4
.L_29:
        /*009c*/ 	.byte	0x04, 0x10
        /*009e*/ 	.short	(.L_31 - .L_30)
.L_30:
        /*00a0*/ 	.word	0x00000080
        /*00a4*/ 	.word	0x00000001
        /*00a8*/ 	.word	0x00000001


	//----- nvinfo : EIATTR_CBANK_PARAM_SIZE
	.align		4
.L_31:
        /*00ac*/ 	.byte	0x03, 0x19
        /*00ae*/ 	.short	0x003c


	//----- nvinfo : EIATTR_PARAM_CBANK
	.align		4
        /*00b0*/ 	.byte	0x04, 0x0a
        /*00b2*/ 	.short	(.L_33 - .L_32)
	.align		4
.L_32:
        /*00b4*/ 	.word	index@(.nv.constant0.triton_poi_fused_cat_70)
        /*00b8*/ 	.short	0x0210
        /*00ba*/ 	.short	0x003c


	//----- nvinfo : EIATTR_SW_WAR
	.align		4
.L_33:
        /*00bc*/ 	.byte	0x04, 0x36
        /*00be*/ 	.short	(.L_35 - .L_34)
.L_34:
        /*00c0*/ 	.word	0x00000008
.L_35:


//--------------------- .nv.callgraph             --------------------------
	.section	.nv.callgraph,"",@"SHT_CUDA_CALLGRAPH"
	.align	4
	.sectionentsize	8
	.align		4
        /*0000*/ 	.word	0x00000000
	.align		4
        /*0004*/ 	.word	0xffffffff
	.align		4
        /*0008*/ 	.word	0x00000000
	.align		4
        /*000c*/ 	.word	0xfffffffe
	.align		4
        /*0010*/ 	.word	0x00000000
	.align		4
        /*0014*/ 	.word	0xfffffffd
	.align		4
        /*0018*/ 	.word	0x00000000
	.align		4
        /*001c*/ 	.word	0xfffffffc


//--------------------- .nv.constant4             --------------------------
	.section	.nv.constant4,"a",@progbits
	.align	8
	.align		8
.nv.constant4:
        /*0000*/ 	.dword	_$_str
	.align		8
        /*0008*/ 	.dword	_$_str_$_2


//--------------------- .text.triton_poi_fused_cat_70 --------------------------
	.section	.text.triton_poi_fused_cat_70,"ax",@progbits
	.align	128
        .global         triton_poi_fused_cat_70
        .type           triton_poi_fused_cat_70,@function
        .size           triton_poi_fused_cat_70,(.L_x_1 - triton_poi_fused_cat_70)
        .other          triton_poi_fused_cat_70,@"STO_CUDA_ENTRY STV_DEFAULT"
triton_poi_fused_cat_70:
.text.triton_poi_fused_cat_70:
[----:B------:R-:W0:Y:S01]  /*0000*/  LDC R1, c[0x0][0x28] ;  /* 0x00000a00ff017b82 */ /* 0x000e220000000800 */
[----:B------:R-:W1:Y:S07]  /*0010*/  S2R R0, SR_TID.X ;  /* 0x0000000000007919 */ /* 0x000e6e0000002100 */
[----:B------:R-:W2:Y:S01]  /*0020*/  LDC.64 R8, c[0x0][0x220] ;  /* 0x00008800ff087b82 */ /* 0x000ea20000000a00 */
[----:B------:R-:W-:Y:S01]  /*0030*/  ULDC.64 UR4, c[0x0][0x208] ;  /* 0x0000820000047ab9 */ /* 0x000fe20000000a00 */
[----:B------:R-:W3:Y:S06]  /*0040*/  S2R R3, SR_CTAID.X ;  /* 0x0000000000037919 */ /* 0x000eec0000002500 */
[----:B------:R-:W4:Y:S08]  /*0050*/  LDC.64 R18, c[0x0][0x210] ;  /* 0x00008400ff127b82 */ /* 0x000f300000000a00 */
[----:B------:R-:W5:Y:S08]  /*0060*/  LDC.64 R20, c[0x0][0x218] ;  /* 0x00008600ff147b82 */ /* 0x000f700000000a00 */
[----:B------:R-:W4:Y:S01]  /*0070*/  LDC.64 R16, c[0x0][0x228] ;  /* 0x00008a00ff107b82 */ /* 0x000f220000000a00 */
[----:B-1----:R-:W-:-:S07]  /*0080*/  IMAD.SHL.U32 R0, R0, 0x2, RZ ;  /* 0x0000000200007824 */ /* 0x002fce00078e00ff */
[----:B------:R-:W1:Y:S01]  /*0090*/  LDC.64 R14, c[0x0][0x230] ;  /* 0x00008c00ff0e7b82 */ /* 0x000e620000000a00 */
[----:B------:R-:W-:Y:S02]  /*00a0*/  LOP3.LUT R0, R0, 0xfe, RZ, 0xc0, !PT ;  /* 0x000000fe00007812 */ /* 0x000fe400078ec0ff */
[----:B------:R-:W-:-:S05]  /*00b0*/  CS2R R6, SRZ ;  /* 0x0000000000067805 */ /* 0x000fca000001ff00 */
[----:B------:R-:W1:Y:S01]  /*00c0*/  LDC.64 R22, c[0x0][0x238] ;  /* 0x00008e00ff167b82 */ /* 0x000e620000000a00 */
[----:B---3--:R-:W-:-:S05]  /*00d0*/  IMAD R0, R3, 0x100, R0 ;  /* 0x0000010003007824 */ /* 0x008fca00078e0200 */
[----:B------:R-:W-:-:S04]  /*00e0*/  SHF.R.S32.HI R3, RZ, 0x1f, R0 ;  /* 0x0000001fff037819 */ /* 0x000fc80000011400 */
[----:B------:R-:W-:-:S04]  /*00f0*/  LEA.HI R4, R3, R0, RZ, 0x8 ;  /* 0x0000000003047211 */ /* 0x000fc800078f40ff */
[----:B------:R-:W-:-:S05]  /*0100*/  LOP3.LUT R3, R4, 0xffffff00, RZ, 0xc0, !PT ;  /* 0xffffff0004037812 */ /* 0x000fca00078ec0ff */
[----:B------:R-:W-:Y:S01]  /*0110*/  IMAD.IADD R12, R0, 0x1, -R3 ;  /* 0x00000001000c7824 */ /* 0x000fe200078e0a03 */
[----:B------:R-:W-:-:S03]  /*0120*/  CS2R R2, SRZ ;  /* 0x0000000000027805 */ /* 0x000fc6000001ff00 */
[C---:B--2---:R-:W-:Y:S01]  /*0130*/  IMAD.WIDE R8, R12.reuse, 0x4, R8 ;  /* 0x000000040c087825 */ /* 0x044fe200078e0208 */
[----:B------:R-:W-:-:S04]  /*0140*/  ISETP.GE.AND P2, PT, R12, 0x80, PT ;  /* 0x000000800c00780c */ /* 0x000fc80003f46270 */
[----:B------:R-:W-:-:S13]  /*0150*/  ISETP.LT.AND P3, PT, R0, 0x400, !P2 ;  /* 0x000004000000780c */ /* 0x000fda0005761270 */
[----:B------:R2:W3:Y:S01]  /*0160*/  @P3 LDG.E.EL.64 R2, desc[UR4][R8.64] ;  /* 0x0000000408023981 */ /* 0x0004e2000c2e1b00 */
[----:B------:R-:W-:Y:S02]  /*0170*/  SHF.R.S32.HI R13, RZ, 0x8, R4 ;  /* 0x00000008ff0d7819 */ /* 0x000fe40000011404 */
[----:B------:R-:W-:Y:S01]  /*0180*/  CS2R R4, SRZ ;  /* 0x0000000000047805 */ /* 0x000fe2000001ff00 */
[----:B-----5:R-:W-:-:S04]  /*0190*/  IMAD.WIDE R20, R12, 0x4, R20 ;  /* 0x000000040c147825 */ /* 0x020fc800078e0214 */
[----:B------:R-:W-:Y:S01]  /*01a0*/  IMAD R13, R13, 0x80, R12 ;  /* 0x000000800d0d7824 */ /* 0x000fe200078e020c */
[----:B------:R-:W5:Y:S03]  /*01b0*/  @P3 LDG.E.EL.64 R4, desc[UR4][R20.64] ;  /* 0x0000000414043981 */ /* 0x000f66000c2e1b00 */
[----:B----4-:R-:W-:-:S05]  /*01c0*/  IMAD.WIDE R18, R13, 0x4, R18 ;  /* 0x000000040d127825 */ /* 0x010fca00078e0212 */
[----:B------:R4:W5:Y:S01]  /*01d0*/  @P3 LDG.E.EL.64 R6, desc[UR4][R18.64] ;  /* 0x0000000412063981 */ /* 0x000962000c2e1b00 */
[----:B------:R-:W-:Y:S02]  /*01e0*/  CS2R R10, SRZ ;  /* 0x00000000000a7805 */ /* 0x000fe4000001ff00 */
[----:B--2---:R-:W-:Y:S01]  /*01f0*/  CS2R R8, SRZ ;  /* 0x0000000000087805 */ /* 0x004fe2000001ff00 */
[----:B0-----:R-:W-:Y:S01]  /*0200*/  IMAD.WIDE R16, R12, 0x4, R16 ;  /* 0x000000040c107825 */ /* 0x001fe200078e0210 */
[----:B------:R-:W-:-:S03]  /*0210*/  ISETP.GE.AND P0, PT, R0, 0x400, PT ;  /* 0x000004000000780c */ /* 0x000fc60003f06270 */
[C---:B-1----:R-:W-:Y:S01]  /*0220*/  IMAD.WIDE R14, R12.reuse, 0x4, R14 ;  /* 0x000000040c0e7825 */ /* 0x042fe200078e020e */
[----:B------:R0:W2:Y:S01]  /*0230*/  @P3 LDG.E.EL.64 R10, desc[UR4][R16.64] ;  /* 0x00000004100a3981 */ /* 0x0000a2000c2e1b00 */
[----:B------:R-:W-:-:S03]  /*0240*/  ISETP.GT.AND P1, PT, R12, 0x7f, !P0 ;  /* 0x0000007f0c00780c */ /* 0x000fc60004724270 */
[----:B------:R1:W2:Y:S01]  /*0250*/  @P3 LDG.E.EL.64 R8, desc[UR4][R14.64] ;  /* 0x000000040e083981 */ /* 0x0002a2000c2e1b00 */
[----:B----4-:R-:W-:Y:S01]  /*0260*/  IMAD.WIDE R18, R13, 0x4, R22 ;  /* 0x000000040d127825 */ /* 0x010fe200078e0216 */
[----:B------:R-:W-:-:S08]  /*0270*/  CS2R R12, SRZ ;  /* 0x00000000000c7805 */ /* 0x000fd0000001ff00 */
[----:B------:R-:W4:Y:S01]  /*0280*/  @P1 LDG.E.EL.64 R12, desc[UR4][R18.64+-0x200] ;  /* 0xfffe0004120c1981 */ /* 0x000f22000c2e1b00 */
[----:B0-----:R-:W-:Y:S01]  /*0290*/  IMAD.MOV.U32 R17, RZ, RZ, 0x3e800000 ;  /* 0x3e800000ff117424 */ /* 0x001fe200078e00ff */
[----:B---3--:R-:W-:-:S05]  /*02a0*/  SEL R2, R2, RZ, P3 ;  /* 0x000000ff02027207 */ /* 0x008fca0001800000 */
[----:B------:R-:W-:Y:S01]  /*02b0*/  FADD R2, R2, 9.9999997473787516356e-06 ;  /* 0x3727c5ac02027421 */ /* 0x000fe20000000000 */
[----:B------:R-:W-:-:S03]  /*02c0*/  SEL R3, R3, RZ, P3 ;  /* 0x000000ff03037207 */ /* 0x000fc60001800000 */
[----:B------:R-:W0:Y:S02]  /*02d0*/  MUFU.SQRT R20, R2 ;  /* 0x0000000200147308 */ /* 0x000e240000002000 */
[----:B------:R-:W-:-:S06]  /*02e0*/  FADD R3, R3, 9.9999997473787516356e-06 ;  /* 0x3727c5ac03037421 */ /* 0x000fcc0000000000 */
[----:B-1----:R-:W1:Y:S01]  /*02f0*/  MUFU.SQRT R14, R3 ;  /* 0x00000003000e7308 */ /* 0x002e620000002000 */
[C---:B0-----:R-:W-:Y:S02]  /*0300*/  FSETP.GT.AND P6, PT, R20.reuse, 8.50705917302346158658e+37, PT ;  /* 0x7e8000001400780b */ /* 0x041fe40003fc4000 */
[----:B------:R-:W-:Y:S02]  /*0310*/  FSETP.GEU.AND P4, PT, R20, 1.175494350822287508e-38, PT ;  /* 0x008000001400780b */ /* 0x000fe40003f8e000 */
[----:B------:R-:W-:Y:S02]  /*0320*/  FSEL R15, R17, 1, P6 ;  /* 0x3f800000110f7808 */ /* 0x000fe40003000000 */
[----:B-1----:R-:W-:-:S07]  /*0330*/  FSETP.GT.AND P5, PT, R14, 8.50705917302346158658e+37, PT ;  /* 0x7e8000000e00780b */ /* 0x002fce0003fa4000 */
[----:B------:R-:W-:Y:S01]  /*0340*/  @P6 FMUL R20, R20, 0.25 ;  /* 0x3e80000014146820 */ /* 0x000fe20000400000 */
[----:B------:R-:W-:-:S03]  /*0350*/  FSETP.GEU.AND P6, PT, R14, 1.175494350822287508e-38, PT ;  /* 0x008000000e00780b */ /* 0x000fc60003fce000 */
[----:B------:R-:W-:Y:S02]  /*0360*/  @!P4 FMUL R20, R20, 16777216 ;  /* 0x4b8000001414c820 */ /* 0x000fe40000400000 */
[----:B------:R-:W-:-:S08]  /*0370*/  @P5 FMUL R14, R14, 0.25 ;  /* 0x3e8000000e0e5820 */ /* 0x000fd00000400000 */
[----:B------:R-:W-:Y:S01]  /*0380*/  @!P6 FMUL R14, R14, 16777216 ;  /* 0x4b8000000e0ee820 */ /* 0x000fe20000400000 */
[----:B------:R-:W0:Y:S01]  /*0390*/  MUFU.RCP R20, R20 ;  /* 0x0000001400147308 */ /* 0x000e220000001000 */
[----:B-----5:R-:W-:Y:S02]  /*03a0*/  SEL R6, R6, RZ, P3 ;  /* 0x000000ff06067207 */ /* 0x020fe40001800000 */
[----:B------:R-:W-:-:S05]  /*03b0*/  SEL R3, R4, RZ, P3 ;  /* 0x000000ff04037207 */ /* 0x000fca0001800000 */
[----:B------:R-:W1:Y:S01]  /*03c0*/  MUFU.RCP R14, R14 ;  /* 0x0000000e000e7308 */ /* 0x000e620000001000 */
[----:B------:R-:W-:Y:S01]  /*03d0*/  FSEL R17, R17, 1, P5 ;  /* 0x3f80000011117808 */ /* 0x000fe20002800000 */
[----:B------:R-:W-:Y:S01]  /*03e0*/  FADD R6, R6, -R3 ;  /* 0x8000000306067221 */ /* 0x000fe20000000000 */
[----:B------:R-:W-:Y:S01]  /*03f0*/  SEL R4, R7, RZ, P3 ;  /* 0x000000ff07047207 */ /* 0x000fe20001800000 */
[----:B------:R-:W3:Y:S01]  /*0400*/  LDC.64 R2, c[0x0][0x240] ;  /* 0x00009000ff027b82 */ /* 0x000ee20000000a00 */
[----:B------:R-:W-:Y:S01]  /*0410*/  SEL R5, R5, RZ, P3 ;  /* 0x000000ff05057207 */ /* 0x000fe20001800000 */
[----:B------:R-:W-:Y:S01]  /*0420*/  @!P4 FMUL R15, R15, 16777216 ;  /* 0x4b8000000f0fc820 */ /* 0x000fe20000400000 */
[----:B------:R-:W-:-:S03]  /*0430*/  @!P6 FMUL R17, R17, 16777216 ;  /* 0x4b8000001111e820 */ /* 0x000fc60000400000 */
[----:B0-----:R-:W-:Y:S01]  /*0440*/  FMUL R15, R20, R15 ;  /* 0x0000000f140f7220 */ /* 0x001fe20000400000 */
[----:B------:R-:W-:Y:S01]  /*0450*/  FADD R4, R4, -R5 ;  /* 0x8000000504047221 */ /* 0x000fe20000000000 */
[----:B--2---:R-:W-:Y:S01]  /*0460*/  SEL R10, R10, RZ, P3 ;  /* 0x000000ff0a0a7207 */ /* 0x004fe20001800000 */
[----:B-1----:R-:W-:Y:S01]  /*0470*/  FMUL R17, R14, R17 ;  /* 0x000000110e117220 */ /* 0x002fe20000400000 */
[----:B------:R-:W-:Y:S01]  /*0480*/  SEL R11, R11, RZ, P3 ;  /* 0x000000ff0b0b7207 */ /* 0x000fe20001800000 */
[----:B------:R-:W-:Y:S01]  /*0490*/  FMUL R15, R6, R15 ;  /* 0x0000000f060f7220 */ /* 0x000fe20000400000 */
[----:B------:R-:W-:Y:S01]  /*04a0*/  SEL R8, R8, RZ, P3 ;  /* 0x000000ff08087207 */ /* 0x000fe20001800000 */
[----:B------:R-:W-:Y:S01]  /*04b0*/  FMUL R4, R4, R17 ;  /* 0x0000001104047220 */ /* 0x000fe20000400000 */
[----:B------:R-:W-:-:S03]  /*04c0*/  SEL R9, R9, RZ, P3 ;  /* 0x000000ff09097207 */ /* 0x000fc60001800000 */
[----:B------:R-:W-:Y:S02]  /*04d0*/  FFMA R8, R15, R10, R8 ;  /* 0x0000000a0f087223 */ /* 0x000fe40000000008 */
[----:B------:R-:W-:-:S03]  /*04e0*/  FFMA R9, R4, R11, R9 ;  /* 0x0000000b04097223 */ /* 0x000fc60000000009 */
[----:B------:R-:W-:Y:S02]  /*04f0*/  FSETP.GEU.AND P3, PT, R8, RZ, PT ;  /* 0x000000ff0800720b */ /* 0x000fe40003f6e000 */
[C---:B------:R-:W-:Y:S01]  /*0500*/  FSETP.GEU.AND P4, PT, R9.reuse, RZ, PT ;  /* 0x000000ff0900720b */ /* 0x040fe20003f8e000 */
[----:B---3--:R-:W-:Y:S01]  /*0510*/  IMAD.WIDE R2, R0, 0x4, R2 ;  /* 0x0000000400027825 */ /* 0x008fe200078e0202 */
[----:B------:R-:W-:Y:S02]  /*0520*/  FSEL R8, R8, RZ, P3 ;  /* 0x000000ff08087208 */ /* 0x000fe40001800000 */
[----:B------:R-:W-:Y:S02]  /*0530*/  FSEL R9, R9, RZ, P4 ;  /* 0x000000ff09097208 */ /* 0x000fe40002000000 */
[----:B----4-:R-:W-:Y:S02]  /*0540*/  @P2 SEL R8, R12, RZ, P1 ;  /* 0x000000ff0c082207 */ /* 0x010fe40000800000 */
[----:B------:R-:W-:Y:S01]  /*0550*/  @P2 SEL R9, R13, RZ, P1 ;  /* 0x000000ff0d092207 */ /* 0x000fe20000800000 */
[----:B------:R-:W-:Y:S06]  /*0560*/  @P0 EXIT ;  /* 0x000000000000094d */ /* 0x000fec0003800000 */
[----:B------:R-:W-:Y:S01]  /*0570*/  STG.E.64 desc[UR4][R2.64], R8 ;  /* 0x0000000802007986 */ /* 0x000fe2000c101b04 */
[----:B------:R-:W-:Y:S05]  /*0580*/  EXIT ;  /* 0x000000000000794d */ /* 0x000fea0003800000 */
.L_x_0:
[----:B------:R-:W-:-:S00]  /*0590*/  BRA `(.L_x_0) ;  /* 0xfffffffc00fc7947 */ /* 0x000fc0000383ffff */
[----:B------:R-:W-:-:S00]  /*05a0*/  NOP ;  /* 0x0000000000007918 */ /* 0x000fc00000000000 */
        /* <DEDUP_REMOVED lines=13> */
.L_x_1:


//--------------------- .nv.global.init           --------------------------
	.section	.nv.global.init,"aw",@progbits
.nv.global.init:
	.type		_$_str,@object
	.size		_$_str,(_$_str_$_2 - _$_str)
_$_str:
        /*0000*/ 	.byte	0x5f, 0x5f, 0x43, 0x55, 0x44, 0x41, 0x5f, 0x46, 0x54, 0x5a, 0x00
	.type		_$_str_$_2,@object
	.size		_$_str_$_2,(.L_1 - _$_str_$_2)
_$_str_$_2:
        /*000b*/ 	.byte	0x5f, 0x5f, 0x43, 0x55, 0x44, 0x41, 0x5f, 0x50, 0x52, 0x45, 0x43, 0x5f, 0x53, 0x51, 0x52, 0x54
        /*001b*/ 	.byte	0x00
.L_1:


//--------------------- .nv.constant0.triton_poi_fused_cat_70 --------------------------
	.section	.nv.constant0.triton_poi_fused_cat_70,"a",@progbits
	.sectionflags	@""
	.align	4
.nv.constant0.triton_poi_fused_cat_70:
	.zero		588
